//
// Generated by NVIDIA NVVM Compiler
//
// Compiler Build ID: CL-36424714
// Cuda compilation tools, release 13.0, V13.0.88
// Based on NVVM 20.0.0
//

.version 9.0
.target sm_100
.address_size 64

	// .globl	_Z7add_onePi

.visible .entry _Z7add_onePi(
	.param .u64 .ptr .align 1 _Z7add_onePi_param_0
)
{
	.reg .pred 	%p<2>;
	.reg .b32 	%r<7>;
	.reg .b64 	%rd<5>;

	ld.param.u64 	%rd1, [_Z7add_onePi_param_0];
	mov.u32 	%r2, %ctaid.x;
	mov.u32 	%r3, %ntid.x;
	mov.u32 	%r4, %tid.x;
	mad.lo.s32 	%r1, %r2, %r3, %r4;
	setp.gt.s32 	%p1, %r1, 255;
	@%p1 bra 	$L__BB0_2;
	cvta.to.global.u64 	%rd2, %rd1;
	mul.wide.s32 	%rd3, %r1, 4;
	add.s64 	%rd4, %rd2, %rd3;
	ld.global.u32 	%r5, [%rd4];
	add.s32 	%r6, %r5, 1;
	st.global.u32 	[%rd4], %r6;
$L__BB0_2:
	ret;

}


// ===== COMPILED SASS (sm_100) =====

	.target	sm_100

	.elftype	@"ET_EXEC"


//--------------------- .note.nv.tkinfo           --------------------------
	.section	.note.nv.tkinfo,"",@"SHT_NOTE"
	.sectionflags	@"SHF_NOTE_NV_TKINFO"
	.tkinfo
        /*0018*/ 	.word	0x00000002
        /*0030*/ 	.string	""
        /*0030*/ 	.string	"ptxas"
        /*0030*/ 	.string	"Cuda compilation tools, release 13.0, V13.0.88"
        /*0030*/ 	.string	"Build cuda_13.0.r13.0/compiler.36424714_0"
        /*0030*/ 	.string	"-arch sm_100 -m 64 "



//--------------------- .note.nv.cuinfo           --------------------------
	.section	.note.nv.cuinfo,"",@"SHT_NOTE"
	.sectionflags	@"SHF_NOTE_NV_CUINFO"
        /*0018*/ 	.short	0x0002
        /*001a*/ 	.short	0x0064
        /*001c*/ 	.short	0x0082
	.zero		2


//--------------------- .nv.info                  --------------------------
	.section	.nv.info,"",@"SHT_CUDA_INFO"
	.align	4


	//----- nvinfo : EIATTR_REGCOUNT
	.align		4
        /*0000*/ 	.byte	0x04, 0x2f
        /*0002*/ 	.short	(.L_1 - .L_0)
	.align		4
.L_0:
        /*0004*/ 	.word	index@(_Z7add_onePi)
        /*0008*/ 	.word	0x00000008


	//----- nvinfo : EIATTR_FRAME_SIZE
	.align		4
.L_1:
        /*000c*/ 	.byte	0x04, 0x11
        /*000e*/ 	.short	(.L_3 - .L_2)
	.align		4
.L_2:
        /*0010*/ 	.word	index@(_Z7add_onePi)
        /*0014*/ 	.word	0x00000000


	//----- nvinfo : EIATTR_MIN_STACK_SIZE
	.align		4
.L_3:
        /*0018*/ 	.byte	0x04, 0x12
        /*001a*/ 	.short	(.L_5 - .L_4)
	.align		4
.L_4:
        /*001c*/ 	.word	index@(_Z7add_onePi)
        /*0020*/ 	.word	0x00000000
.L_5:


//--------------------- .nv.compat                --------------------------
	.section	.nv.compat,"",@"SHT_CUDA_COMPAT_INFO"
	.align	4
        /*0000*/ 	.byte	0x02, 0x09, 0x00, 0x00, 0x02, 0x02, 0x01, 0x00, 0x02, 0x05, 0x05, 0x00, 0x03, 0x07, 0x01, 0x01
        /*0010*/ 	.byte	0x02, 0x03, 0x00, 0x00, 0x02, 0x06, 0x01, 0x00, 0x04, 0x0b, 0x08, 0x00, 0x09, 0x00, 0x00, 0x00
        /*0020*/ 	.byte	0x00, 0x00, 0x00, 0x00


//--------------------- .nv.info._Z7add_onePi     --------------------------
	.section	.nv.info._Z7add_onePi,"",@"SHT_CUDA_INFO"
	.sectionflags	@""
	.align	4


	//----- nvinfo : EIATTR_CUDA_API_VERSION
	.align		4
        /*0000*/ 	.byte	0x04, 0x37
        /*0002*/ 	.short	(.L_7 - .L_6)
.L_6:
        /*0004*/ 	.word	0x00000082


	//----- nvinfo : EIATTR_KPARAM_INFO
	.align		4
.L_7:
        /*0008*/ 	.byte	0x04, 0x17
        /*000a*/ 	.short	(.L_9 - .L_8)
.L_8:
        /*000c*/ 	.word	0x00000000
        /*0010*/ 	.short	0x0000
        /*0012*/ 	.short	0x0000
        /*0014*/ 	.byte	0x00, 0xf5, 0x21, 0x00


	//----- nvinfo : EIATTR_SPARSE_MMA_MASK
	.align		4
.L_9:
        /*0018*/ 	.byte	0x03, 0x50
        /*001a*/ 	.short	0x0000


	//----- nvinfo : EIATTR_MAXREG_COUNT
	.align		4
        /*001c*/ 	.byte	0x03, 0x1b
        /*001e*/ 	.short	0x00ff


	//----- nvinfo : EIATTR_MERCURY_ISA_VERSION
	.align		4
        /*0020*/ 	.byte	0x03, 0x5f
        /*0022*/ 	.short	0x0101


	//----- nvinfo : EIATTR_VRC_CTA_INIT_COUNT
	.align		4
        /*0024*/ 	.byte	0x02, 0x4a
	.zero		1
	.zero		1


	//----- nvinfo : EIATTR_EXIT_INSTR_OFFSETS
	.align		4
        /*0028*/ 	.byte	0x04, 0x1c
        /*002a*/ 	.short	(.L_11 - .L_10)


	//   ....[0]....
.L_10:
        /*002c*/ 	.word	0x00000060


	//   ....[1]....
        /*0030*/ 	.word	0x000000d0


	//----- nvinfo : EIATTR_CBANK_PARAM_SIZE
	.align		4
.L_11:
        /*0034*/ 	.byte	0x03, 0x19
        /*0036*/ 	.short	0x0008


	//----- nvinfo : EIATTR_PARAM_CBANK
	.align		4
        /*0038*/ 	.byte	0x04, 0x0a
        /*003a*/ 	.short	(.L_13 - .L_12)
	.align		4
.L_12:
        /*003c*/ 	.word	index@(.nv.constant0._Z7add_onePi)
        /*0040*/ 	.short	0x0380
        /*0042*/ 	.short	0x0008


	//----- nvinfo : EIATTR_SW_WAR
	.align		4
.L_13:
        /*0044*/ 	.byte	0x04, 0x36
        /*0046*/ 	.short	(.L_15 - .L_14)
.L_14:
        /*0048*/ 	.word	0x00000008
.L_15:


//--------------------- .nv.callgraph             --------------------------
	.section	.nv.callgraph,"",@"SHT_CUDA_CALLGRAPH"
	.align	4
	.sectionentsize	8
	.align		4
        /*0000*/ 	.word	0x00000000
	.align		4
        /*0004*/ 	.word	0xffffffff
	.align		4
        /*0008*/ 	.word	0x00000000
	.align		4
        /*000c*/ 	.word	0xfffffffe
	.align		4
        /*0010*/ 	.word	0x00000000
	.align		4
        /*0014*/ 	.word	0xfffffffd
	.align		4
        /*0018*/ 	.word	0x00000000
	.align		4
        /*001c*/ 	.word	0xfffffffc


//--------------------- .text._Z7add_onePi        --------------------------
	.section	.text._Z7add_onePi,"ax",@progbits
	.align	128
        .global         _Z7add_onePi
        .type           _Z7add_onePi,@function
        .size           _Z7add_onePi,(.L_x_1 - _Z7add_onePi)
        .other          _Z7add_onePi,@"STO_CUDA_ENTRY STV_DEFAULT"
_Z7add_onePi:
.text._Z7add_onePi:
[----:B------:R-:W-:Y:S01]  /*0000*/  LDC R1, c[0x0][0x37c] ;  /* 0x0000df00ff017b82 */ /* 0x000fe20000000800 */
[----:B------:R-:W0:Y:S07]  /*0010*/  S2R R0, SR_TID.X ;  /* 0x0000000000007919 */ /* 0x000e2e0000002100 */
[----:B------:R-:W0:Y:S08]  /*0020*/  S2UR UR4, SR_CTAID.X ;  /* 0x00000000000479c3 */ /* 0x000e300000002500 */
[----:B------:R-:W0:Y:S02]  /*0030*/  LDC R5, c[0x0][0x360] ;  /* 0x0000d800ff057b82 */ /* 0x000e240000000800 */
[----:B0-----:R-:W-:-:S05]  /*0040*/  IMAD R5, R5, UR4, R0 ;  /* 0x0000000405057c24 */ /* 0x001fca000f8e0200 */
[----:B------:R-:W-:-:S13]  /*0050*/  ISETP.GT.AND P0, PT, R5, 0xff, PT ;  /* 0x000000ff0500780c */ /* 0x000fda0003f04270 */
[----:B------:R-:W-:Y:S05]  /*0060*/  @P0 EXIT ;  /* 0x000000000000094d */ /* 0x000fea0003800000 */
[----:B------:R-:W0:Y:S01]  /*0070*/  LDC.64 R2, c[0x0][0x380] ;  /* 0x0000e000ff027b82 */ /* 0x000e220000000a00 */
[----:B------:R-:W1:Y:S01]  /*0080*/  LDCU.64 UR4, c[0x0][0x358] ;  /* 0x00006b00ff0477ac */ /* 0x000e620008000a00 */
[----:B0-----:R-:W-:-:S05]  /*0090*/  IMAD.WIDE R2, R5, 0x4, R2 ;  /* 0x0000000405027825 */ /* 0x001fca00078e0202 */
[----:B-1----:R-:W2:Y:S02]  /*00a0*/  LDG.E R0, desc[UR4][R2.64] ;  /* 0x0000000402007981 */ /* 0x002ea4000c1e1900 */
[----:B--2---:R-:W-:-:S05]  /*00b0*/  IADD3 R5, PT, PT, R0, 0x1, RZ ;  /* 0x0000000100057810 */ /* 0x004fca0007ffe0ff */
[----:B------:R-:W-:Y:S01]  /*00c0*/  STG.E desc[UR4][R2.64], R5 ;  /* 0x0000000502007986 */ /* 0x000fe2000c101904 */
[----:B------:R-:W-:Y:S05]  /*00d0*/  EXIT ;  /* 0x000000000000794d */ /* 0x000fea0003800000 */
.L_x_0:
[----:B------:R-:W-:-:S00]  /*00e0*/  BRA `(.L_x_0) ;  /* 0xfffffffc00fc7947 */ /* 0x000fc0000383ffff */
[----:B------:R-:W-:-:S00]  /*00f0*/  NOP ;  /* 0x0000000000007918 */ /* 0x000fc00000000000 */
        /* <DEDUP_REMOVED lines=8> */
.L_x_1:


//--------------------- .nv.shared.reserved.0     --------------------------
	.section	.nv.shared.reserved.0,"aw",@nobits
	.weak		__nv_reservedSMEM_offset_0_alias
	.size		__nv_reservedSMEM_offset_0_alias, 0, 64
	.other		__nv_reservedSMEM_offset_0_alias,@"STO_CUDA_RESERVED_SHARED STV_DEFAULT"
__nv_reservedSMEM_offset_0_alias:
	.zero		0
	.zero		64


//--------------------- .nv.constant0._Z7add_onePi --------------------------
	.section	.nv.constant0._Z7add_onePi,"a",@progbits
	.sectionflags	@""
	.align	4
.nv.constant0._Z7add_onePi:
	.zero		904


//--------------------- SYMBOLS --------------------------

	.type		.nv.reservedSmem.offset0,@object
	.size		.nv.reservedSmem.offset0,0x4
